//
// Generated by NVIDIA NVVM Compiler
//
// Compiler Build ID: CL-36424714
// Cuda compilation tools, release 13.0, V13.0.88
// Based on NVVM 20.0.0
//

.version 9.0
.target sm_100
.address_size 64

	// .globl	_Z9reductionPfS_j
// _ZZ9reductionPfS_jE7input_s has been demoted

.visible .entry _Z9reductionPfS_j(
	.param .u64 .ptr .align 1 _Z9reductionPfS_j_param_0,
	.param .u64 .ptr .align 1 _Z9reductionPfS_j_param_1,
	.param .u32 _Z9reductionPfS_j_param_2
)
{
	.reg .pred 	%p<5>;
	.reg .b32 	%r<16>;
	.reg .b32 	%f<9>;
	.reg .b64 	%rd<9>;
	// demoted variable
	.shared .align 4 .b8 _ZZ9reductionPfS_jE7input_s[2048];
	ld.param.u64 	%rd1, [_Z9reductionPfS_j_param_0];
	ld.param.u64 	%rd2, [_Z9reductionPfS_j_param_1];
	cvta.to.global.u64 	%rd3, %rd2;
	mov.u32 	%r15, %ntid.x;
	mov.u32 	%r6, %ctaid.x;
	mul.lo.s32 	%r7, %r15, %r6;
	shl.b32 	%r8, %r7, 1;
	mov.u32 	%r2, %tid.x;
	add.s32 	%r9, %r8, %r2;
	mul.wide.u32 	%rd4, %r9, 4;
	add.s64 	%rd5, %rd3, %rd4;
	ld.global.f32 	%f1, [%rd5];
	add.s32 	%r10, %r9, 512;
	mul.wide.u32 	%rd6, %r10, 4;
	add.s64 	%rd7, %rd3, %rd6;
	ld.global.f32 	%f2, [%rd7];
	add.f32 	%f3, %f1, %f2;
	shl.b32 	%r11, %r2, 2;
	mov.u32 	%r12, _ZZ9reductionPfS_jE7input_s;
	add.s32 	%r3, %r12, %r11;
	st.shared.f32 	[%r3], %f3;
	setp.lt.u32 	%p1, %r15, 2;
	@%p1 bra 	$L__BB0_4;
$L__BB0_1:
	shr.u32 	%r5, %r15, 1;
	bar.sync 	0;
	setp.ge.u32 	%p2, %r2, %r5;
	@%p2 bra 	$L__BB0_3;
	shl.b32 	%r13, %r5, 2;
	add.s32 	%r14, %r3, %r13;
	ld.shared.f32 	%f4, [%r14];
	ld.shared.f32 	%f5, [%r3];
	add.f32 	%f6, %f4, %f5;
	st.shared.f32 	[%r3], %f6;
$L__BB0_3:
	setp.gt.u32 	%p3, %r15, 3;
	mov.u32 	%r15, %r5;
	@%p3 bra 	$L__BB0_1;
$L__BB0_4:
	setp.ne.s32 	%p4, %r2, 0;
	@%p4 bra 	$L__BB0_6;
	ld.shared.f32 	%f7, [_ZZ9reductionPfS_jE7input_s];
	cvta.to.global.u64 	%rd8, %rd1;
	atom.global.add.f32 	%f8, [%rd8], %f7;
$L__BB0_6:
	ret;

}


// ===== COMPILED SASS (sm_100) =====

	.target	sm_100

	.elftype	@"ET_EXEC"


//--------------------- .note.nv.tkinfo           --------------------------
	.section	.note.nv.tkinfo,"",@"SHT_NOTE"
	.sectionflags	@"SHF_NOTE_NV_TKINFO"
	.tkinfo
        /*0018*/ 	.word	0x00000002
        /*0030*/ 	.string	""
        /*0030*/ 	.string	"ptxas"
        /*0030*/ 	.string	"Cuda compilation tools, release 13.0, V13.0.88"
        /*0030*/ 	.string	"Build cuda_13.0.r13.0/compiler.36424714_0"
        /*0030*/ 	.string	"-arch sm_100 -m 64 "



//--------------------- .note.nv.cuinfo           --------------------------
	.section	.note.nv.cuinfo,"",@"SHT_NOTE"
	.sectionflags	@"SHF_NOTE_NV_CUINFO"
        /*0018*/ 	.short	0x0002
        /*001a*/ 	.short	0x0064
        /*001c*/ 	.short	0x0082
	.zero		2


//--------------------- .nv.info                  --------------------------
	.section	.nv.info,"",@"SHT_CUDA_INFO"
	.align	4


	//----- nvinfo : EIATTR_REGCOUNT
	.align		4
        /*0000*/ 	.byte	0x04, 0x2f
        /*0002*/ 	.short	(.L_1 - .L_0)
	.align		4
.L_0:
        /*0004*/ 	.word	index@(_Z9reductionPfS_j)
        /*0008*/ 	.word	0x0000000c


	//----- nvinfo : EIATTR_FRAME_SIZE
	.align		4
.L_1:
        /*000c*/ 	.byte	0x04, 0x11
        /*000e*/ 	.short	(.L_3 - .L_2)
	.align		4
.L_2:
        /*0010*/ 	.word	index@(_Z9reductionPfS_j)
        /*0014*/ 	.word	0x00000000


	//----- nvinfo : EIATTR_MIN_STACK_SIZE
	.align		4
.L_3:
        /*0018*/ 	.byte	0x04, 0x12
        /*001a*/ 	.short	(.L_5 - .L_4)
	.align		4
.L_4:
        /*001c*/ 	.word	index@(_Z9reductionPfS_j)
        /*0020*/ 	.word	0x00000000
.L_5:


//--------------------- .nv.compat                --------------------------
	.section	.nv.compat,"",@"SHT_CUDA_COMPAT_INFO"
	.align	4
        /*0000*/ 	.byte	0x02, 0x09, 0x00, 0x00, 0x02, 0x02, 0x01, 0x00, 0x02, 0x05, 0x05, 0x00, 0x03, 0x07, 0x01, 0x01
        /*0010*/ 	.byte	0x02, 0x03, 0x00, 0x00, 0x02, 0x06, 0x01, 0x00, 0x04, 0x0b, 0x08, 0x00, 0x09, 0x00, 0x00, 0x00
        /*0020*/ 	.byte	0x00, 0x00, 0x00, 0x00


//--------------------- .nv.info._Z9reductionPfS_j --------------------------
	.section	.nv.info._Z9reductionPfS_j,"",@"SHT_CUDA_INFO"
	.sectionflags	@""
	.align	4


	//----- nvinfo : EIATTR_CUDA_API_VERSION
	.align		4
        /*0000*/ 	.byte	0x04, 0x37
        /*0002*/ 	.short	(.L_7 - .L_6)
.L_6:
        /*0004*/ 	.word	0x00000082


	//----- nvinfo : EIATTR_KPARAM_INFO
	.align		4
.L_7:
        /*0008*/ 	.byte	0x04, 0x17
        /*000a*/ 	.short	(.L_9 - .L_8)
.L_8:
        /*000c*/ 	.word	0x00000000
        /*0010*/ 	.short	0x0002
        /*0012*/ 	.short	0x0010
        /*0014*/ 	.byte	0x00, 0xf0, 0x11, 0x00


	//----- nvinfo : EIATTR_KPARAM_INFO
	.align		4
.L_9:
        /*0018*/ 	.byte	0x04, 0x17
        /*001a*/ 	.short	(.L_11 - .L_10)
.L_10:
        /*001c*/ 	.word	0x00000000
        /*0020*/ 	.short	0x0001
        /*0022*/ 	.short	0x0008
        /*0024*/ 	.byte	0x00, 0xf5, 0x21, 0x00


	//----- nvinfo : EIATTR_KPARAM_INFO
	.align		4
.L_11:
        /*0028*/ 	.byte	0x04, 0x17
        /*002a*/ 	.short	(.L_13 - .L_12)
.L_12:
        /*002c*/ 	.word	0x00000000
        /*0030*/ 	.short	0x0000
        /*0032*/ 	.short	0x0000
        /*0034*/ 	.byte	0x00, 0xf5, 0x21, 0x00


	//----- nvinfo : EIATTR_SPARSE_MMA_MASK
	.align		4
.L_13:
        /*0038*/ 	.byte	0x03, 0x50
        /*003a*/ 	.short	0x0000


	//----- nvinfo : EIATTR_MAXREG_COUNT
	.align		4
        /*003c*/ 	.byte	0x03, 0x1b
        /*003e*/ 	.short	0x00ff


	//----- nvinfo : EIATTR_NUM_BARRIERS
	.align		4
        /*0040*/ 	.byte	0x02, 0x4c
        /*0042*/ 	.byte	0x01
	.zero		1


	//----- nvinfo : EIATTR_MERCURY_ISA_VERSION
	.align		4
        /*0044*/ 	.byte	0x03, 0x5f
        /*0046*/ 	.short	0x0101


	//----- nvinfo : EIATTR_VRC_CTA_INIT_COUNT
	.align		4
        /*0048*/ 	.byte	0x02, 0x4a
	.zero		1
	.zero		1


	//----- nvinfo : EIATTR_EXIT_INSTR_OFFSETS
	.align		4
        /*004c*/ 	.byte	0x04, 0x1c
        /*004e*/ 	.short	(.L_15 - .L_14)


	//   ....[0]....
.L_14:
        /*0050*/ 	.word	0x00000220


	//   ....[1]....
        /*0054*/ 	.word	0x00000290


	//----- nvinfo : EIATTR_CBANK_PARAM_SIZE
	.align		4
.L_15:
        /*0058*/ 	.byte	0x03, 0x19
        /*005a*/ 	.short	0x0014


	//----- nvinfo : EIATTR_PARAM_CBANK
	.align		4
        /*005c*/ 	.byte	0x04, 0x0a
        /*005e*/ 	.short	(.L_17 - .L_16)
	.align		4
.L_16:
        /*0060*/ 	.word	index@(.nv.constant0._Z9reductionPfS_j)
        /*0064*/ 	.short	0x0380
        /*0066*/ 	.short	0x0014


	//----- nvinfo : EIATTR_SW_WAR
	.align		4
.L_17:
        /*0068*/ 	.byte	0x04, 0x36
        /*006a*/ 	.short	(.L_19 - .L_18)
.L_18:
        /*006c*/ 	.word	0x00000008
.L_19:


//--------------------- .nv.callgraph             --------------------------
	.section	.nv.callgraph,"",@"SHT_CUDA_CALLGRAPH"
	.align	4
	.sectionentsize	8
	.align		4
        /*0000*/ 	.word	0x00000000
	.align		4
        /*0004*/ 	.word	0xffffffff
	.align		4
        /*0008*/ 	.word	0x00000000
	.align		4
        /*000c*/ 	.word	0xfffffffe
	.align		4
        /*0010*/ 	.word	0x00000000
	.align		4
        /*0014*/ 	.word	0xfffffffd
	.align		4
        /*0018*/ 	.word	0x00000000
	.align		4
        /*001c*/ 	.word	0xfffffffc


//--------------------- .text._Z9reductionPfS_j   --------------------------
	.section	.text._Z9reductionPfS_j,"ax",@progbits
	.align	128
        .global         _Z9reductionPfS_j
        .type           _Z9reductionPfS_j,@function
        .size           _Z9reductionPfS_j,(.L_x_3 - _Z9reductionPfS_j)
        .other          _Z9reductionPfS_j,@"STO_CUDA_ENTRY STV_DEFAULT"
_Z9reductionPfS_j:
.text._Z9reductionPfS_j:
[----:B------:R-:W-:Y:S01]  /*0000*/  LDC R1, c[0x0][0x37c] ;  /* 0x0000df00ff017b82 */ /* 0x000fe20000000800 */
[----:B------:R-:W0:Y:S01]  /*0010*/  S2R R0, SR_CTAID.X ;  /* 0x0000000000007919 */ /* 0x000e220000002500 */
[----:B------:R-:W0:Y:S06]  /*0020*/  LDCU UR8, c[0x0][0x360] ;  /* 0x00006c00ff0877ac */ /* 0x000e2c0008000800 */
[----:B------:R-:W1:Y:S01]  /*0030*/  LDC.64 R4, c[0x0][0x388] ;  /* 0x0000e200ff047b82 */ /* 0x000e620000000a00 */
[----:B------:R-:W2:Y:S01]  /*0040*/  S2R R9, SR_TID.X ;  /* 0x0000000000097919 */ /* 0x000ea20000002100 */
[----:B------:R-:W3:Y:S01]  /*0050*/  LDCU.64 UR6, c[0x0][0x358] ;  /* 0x00006b00ff0677ac */ /* 0x000ee20008000a00 */
[----:B0-----:R-:W-:-:S05]  /*0060*/  IMAD R0, R0, UR8, RZ ;  /* 0x0000000800007c24 */ /* 0x001fca000f8e02ff */
[----:B--2---:R-:W-:-:S04]  /*0070*/  LEA R3, R0, R9, 0x1 ;  /* 0x0000000900037211 */ /* 0x004fc800078e08ff */
[C---:B------:R-:W-:Y:S01]  /*0080*/  IADD3 R7, PT, PT, R3.reuse, 0x200, RZ ;  /* 0x0000020003077810 */ /* 0x040fe20007ffe0ff */
[----:B-1----:R-:W-:-:S04]  /*0090*/  IMAD.WIDE.U32 R2, R3, 0x4, R4 ;  /* 0x0000000403027825 */ /* 0x002fc800078e0004 */
[----:B------:R-:W-:Y:S02]  /*00a0*/  IMAD.WIDE.U32 R4, R7, 0x4, R4 ;  /* 0x0000000407047825 */ /* 0x000fe400078e0004 */
[----:B---3--:R-:W2:Y:S04]  /*00b0*/  LDG.E R2, desc[UR6][R2.64] ;  /* 0x0000000602027981 */ /* 0x008ea8000c1e1900 */
[----:B------:R-:W2:Y:S01]  /*00c0*/  LDG.E R5, desc[UR6][R4.64] ;  /* 0x0000000604057981 */ /* 0x000ea2000c1e1900 */
[----:B------:R-:W0:Y:S01]  /*00d0*/  S2UR UR5, SR_CgaCtaId ;  /* 0x00000000000579c3 */ /* 0x000e220000008800 */
[----:B------:R-:W-:Y:S01]  /*00e0*/  UMOV UR4, 0x400 ;  /* 0x0000040000047882 */ /* 0x000fe20000000000 */
[----:B------:R-:W-:Y:S01]  /*00f0*/  UISETP.GE.U32.AND UP0, UPT, UR8, 0x2, UPT ;  /* 0x000000020800788c */ /* 0x000fe2000bf06070 */
[----:B------:R-:W-:Y:S01]  /*0100*/  ISETP.NE.AND P0, PT, R9, RZ, PT ;  /* 0x000000ff0900720c */ /* 0x000fe20003f05270 */
[----:B0-----:R-:W-:-:S06]  /*0110*/  ULEA UR4, UR5, UR4, 0x18 ;  /* 0x0000000405047291 */ /* 0x001fcc000f8ec0ff */
[----:B------:R-:W-:Y:S01]  /*0120*/  LEA R7, R9, UR4, 0x2 ;  /* 0x0000000409077c11 */ /* 0x000fe2000f8e10ff */
[----:B--2---:R-:W-:-:S05]  /*0130*/  FADD R0, R2, R5 ;  /* 0x0000000502007221 */ /* 0x004fca0000000000 */
[----:B------:R0:W-:Y:S01]  /*0140*/  STS [R7], R0 ;  /* 0x0000000007007388 */ /* 0x0001e20000000800 */
[----:B------:R-:W-:Y:S05]  /*0150*/  BRA.U !UP0, `(.L_x_0) ;  /* 0x0000000108307547 */ /* 0x000fea000b800000 */
[----:B0-----:R-:W-:-:S07]  /*0160*/  IMAD.U32 R0, RZ, RZ, UR8 ;  /* 0x00000008ff007e24 */ /* 0x001fce000f8e00ff */
.L_x_1:
[----:B------:R-:W-:Y:S01]  /*0170*/  BAR.SYNC.DEFER_BLOCKING 0x0 ;  /* 0x0000000000007b1d */ /* 0x000fe20000010000 */
[----:B------:R-:W-:-:S04]  /*0180*/  SHF.R.U32.HI R6, RZ, 0x1, R0 ;  /* 0x00000001ff067819 */ /* 0x000fc80000011600 */
[----:B------:R-:W-:-:S13]  /*0190*/  ISETP.GE.U32.AND P1, PT, R9, R6, PT ;  /* 0x000000060900720c */ /* 0x000fda0003f26070 */
[----:B------:R-:W-:Y:S01]  /*01a0*/  @!P1 LEA R2, R6, R7, 0x2 ;  /* 0x0000000706029211 */ /* 0x000fe200078e10ff */
[----:B------:R-:W-:Y:S05]  /*01b0*/  @!P1 LDS R3, [R7] ;  /* 0x0000000007039984 */ /* 0x000fea0000000800 */
[----:B------:R-:W0:Y:S02]  /*01c0*/  @!P1 LDS R2, [R2] ;  /* 0x0000000002029984 */ /* 0x000e240000000800 */
[----:B0-----:R-:W-:-:S05]  /*01d0*/  @!P1 FADD R4, R2, R3 ;  /* 0x0000000302049221 */ /* 0x001fca0000000000 */
[----:B------:R1:W-:Y:S01]  /*01e0*/  @!P1 STS [R7], R4 ;  /* 0x0000000407009388 */ /* 0x0003e20000000800 */
[----:B------:R-:W-:Y:S01]  /*01f0*/  ISETP.GT.U32.AND P1, PT, R0, 0x3, PT ;  /* 0x000000030000780c */ /* 0x000fe20003f24070 */
[----:B------:R-:W-:-:S12]  /*0200*/  IMAD.MOV.U32 R0, RZ, RZ, R6 ;  /* 0x000000ffff007224 */ /* 0x000fd800078e0006 */
[----:B-1----:R-:W-:Y:S05]  /*0210*/  @P1 BRA `(.L_x_1) ;  /* 0xfffffffc00d41947 */ /* 0x002fea000383ffff */
.L_x_0:
[----:B------:R-:W-:Y:S05]  /*0220*/  @P0 EXIT ;  /* 0x000000000000094d */ /* 0x000fea0003800000 */
[----:B------:R-:W1:Y:S01]  /*0230*/  S2UR UR5, SR_CgaCtaId ;  /* 0x00000000000579c3 */ /* 0x000e620000008800 */
[----:B------:R-:W-:-:S07]  /*0240*/  UMOV UR4, 0x400 ;  /* 0x0000040000047882 */ /* 0x000fce0000000000 */
[----:B------:R-:W2:Y:S01]  /*0250*/  LDC.64 R2, c[0x0][0x380] ;  /* 0x0000e000ff027b82 */ /* 0x000ea20000000a00 */
[----:B-1----:R-:W-:-:S09]  /*0260*/  ULEA UR4, UR5, UR4, 0x18 ;  /* 0x0000000405047291 */ /* 0x002fd2000f8ec0ff */
[----:B------:R-:W2:Y:S04]  /*0270*/  LDS R5, [UR4] ;  /* 0x00000004ff057984 */ /* 0x000ea80008000800 */
[----:B--2---:R-:W-:Y:S01]  /*0280*/  REDG.E.ADD.F32.FTZ.RN.STRONG.GPU desc[UR6][R2.64], R5 ;  /* 0x00000005020079a6 */ /* 0x004fe2000c12f306 */
[----:B------:R-:W-:Y:S05]  /*0290*/  EXIT ;  /* 0x000000000000794d */ /* 0x000fea0003800000 */
.L_x_2:
[----:B------:R-:W-:-:S00]  /*02a0*/  BRA `(.L_x_2) ;  /* 0xfffffffc00fc7947 */ /* 0x000fc0000383ffff */
[----:B------:R-:W-:-:S00]  /*02b0*/  NOP ;  /* 0x0000000000007918 */ /* 0x000fc00000000000 */
        /* <DEDUP_REMOVED lines=12> */
.L_x_3:


//--------------------- .nv.shared._Z9reductionPfS_j --------------------------
	.section	.nv.shared._Z9reductionPfS_j,"aw",@nobits
	.sectionflags	@""
	.align	4
.nv.shared._Z9reductionPfS_j:
	.zero		3072


//--------------------- .nv.shared.reserved.0     --------------------------
	.section	.nv.shared.reserved.0,"aw",@nobits
	.weak		__nv_reservedSMEM_offset_0_alias
	.size		__nv_reservedSMEM_offset_0_alias, 0, 64
	.other		__nv_reservedSMEM_offset_0_alias,@"STO_CUDA_RESERVED_SHARED STV_DEFAULT"
__nv_reservedSMEM_offset_0_alias:
	.zero		0
	.zero		64


//--------------------- .nv.constant0._Z9reductionPfS_j --------------------------
	.section	.nv.constant0._Z9reductionPfS_j,"a",@progbits
	.sectionflags	@""
	.align	4
.nv.constant0._Z9reductionPfS_j:
	.zero		916


//--------------------- SYMBOLS --------------------------

	.type		.nv.reservedSmem.offset0,@object
	.size		.nv.reservedSmem.offset0,0x4
	.type		.nv.reservedSmem.cap,@object
	.size		.nv.reservedSmem.cap,0x4
